//
// Generated by NVIDIA NVVM Compiler
//
// Compiler Build ID: CL-36424714
// Cuda compilation tools, release 13.0, V13.0.88
// Based on NVVM 20.0.0
//

.version 9.0
.target sm_100
.address_size 64

	// .globl	_Z11add_vectorsPiS_S_

.visible .entry _Z11add_vectorsPiS_S_(
	.param .u64 .ptr .align 1 _Z11add_vectorsPiS_S__param_0,
	.param .u64 .ptr .align 1 _Z11add_vectorsPiS_S__param_1,
	.param .u64 .ptr .align 1 _Z11add_vectorsPiS_S__param_2
)
{
	.reg .pred 	%p<2>;
	.reg .b32 	%r<8>;
	.reg .b64 	%rd<11>;

	ld.param.u64 	%rd1, [_Z11add_vectorsPiS_S__param_0];
	ld.param.u64 	%rd2, [_Z11add_vectorsPiS_S__param_1];
	ld.param.u64 	%rd3, [_Z11add_vectorsPiS_S__param_2];
	mov.u32 	%r2, %ntid.x;
	mov.u32 	%r3, %ctaid.x;
	mov.u32 	%r4, %tid.x;
	mad.lo.s32 	%r1, %r2, %r3, %r4;
	setp.gt.s32 	%p1, %r1, 1048575;
	@%p1 bra 	$L__BB0_2;
	cvta.to.global.u64 	%rd4, %rd1;
	cvta.to.global.u64 	%rd5, %rd2;
	cvta.to.global.u64 	%rd6, %rd3;
	mul.wide.s32 	%rd7, %r1, 4;
	add.s64 	%rd8, %rd4, %rd7;
	ld.global.u32 	%r5, [%rd8];
	add.s64 	%rd9, %rd5, %rd7;
	ld.global.u32 	%r6, [%rd9];
	add.s32 	%r7, %r6, %r5;
	add.s64 	%rd10, %rd6, %rd7;
	st.global.u32 	[%rd10], %r7;
$L__BB0_2:
	ret;

}


// ===== COMPILED SASS (sm_100) =====

	.target	sm_100

	.elftype	@"ET_EXEC"


//--------------------- .note.nv.tkinfo           --------------------------
	.section	.note.nv.tkinfo,"",@"SHT_NOTE"
	.sectionflags	@"SHF_NOTE_NV_TKINFO"
	.tkinfo
        /*0018*/ 	.word	0x00000002
        /*0030*/ 	.string	""
        /*0030*/ 	.string	"ptxas"
        /*0030*/ 	.string	"Cuda compilation tools, release 13.0, V13.0.88"
        /*0030*/ 	.string	"Build cuda_13.0.r13.0/compiler.36424714_0"
        /*0030*/ 	.string	"-arch sm_100 -m 64 "



//--------------------- .note.nv.cuinfo           --------------------------
	.section	.note.nv.cuinfo,"",@"SHT_NOTE"
	.sectionflags	@"SHF_NOTE_NV_CUINFO"
        /*0018*/ 	.short	0x0002
        /*001a*/ 	.short	0x0064
        /*001c*/ 	.short	0x0082
	.zero		2


//--------------------- .nv.info                  --------------------------
	.section	.nv.info,"",@"SHT_CUDA_INFO"
	.align	4


	//----- nvinfo : EIATTR_REGCOUNT
	.align		4
        /*0000*/ 	.byte	0x04, 0x2f
        /*0002*/ 	.short	(.L_1 - .L_0)
	.align		4
.L_0:
        /*0004*/ 	.word	index@(_Z11add_vectorsPiS_S_)
        /*0008*/ 	.word	0x0000000c


	//----- nvinfo : EIATTR_FRAME_SIZE
	.align		4
.L_1:
        /*000c*/ 	.byte	0x04, 0x11
        /*000e*/ 	.short	(.L_3 - .L_2)
	.align		4
.L_2:
        /*0010*/ 	.word	index@(_Z11add_vectorsPiS_S_)
        /*0014*/ 	.word	0x00000000


	//----- nvinfo : EIATTR_MIN_STACK_SIZE
	.align		4
.L_3:
        /*0018*/ 	.byte	0x04, 0x12
        /*001a*/ 	.short	(.L_5 - .L_4)
	.align		4
.L_4:
        /*001c*/ 	.word	index@(_Z11add_vectorsPiS_S_)
        /*0020*/ 	.word	0x00000000
.L_5:


//--------------------- .nv.compat                --------------------------
	.section	.nv.compat,"",@"SHT_CUDA_COMPAT_INFO"
	.align	4
        /*0000*/ 	.byte	0x02, 0x09, 0x00, 0x00, 0x02, 0x02, 0x01, 0x00, 0x02, 0x05, 0x05, 0x00, 0x03, 0x07, 0x01, 0x01
        /*0010*/ 	.byte	0x02, 0x03, 0x00, 0x00, 0x02, 0x06, 0x01, 0x00, 0x04, 0x0b, 0x08, 0x00, 0x09, 0x00, 0x00, 0x00
        /*0020*/ 	.byte	0x00, 0x00, 0x00, 0x00


//--------------------- .nv.info._Z11add_vectorsPiS_S_ --------------------------
	.section	.nv.info._Z11add_vectorsPiS_S_,"",@"SHT_CUDA_INFO"
	.sectionflags	@""
	.align	4


	//----- nvinfo : EIATTR_CUDA_API_VERSION
	.align		4
        /*0000*/ 	.byte	0x04, 0x37
        /*0002*/ 	.short	(.L_7 - .L_6)
.L_6:
        /*0004*/ 	.word	0x00000082


	//----- nvinfo : EIATTR_KPARAM_INFO
	.align		4
.L_7:
        /*0008*/ 	.byte	0x04, 0x17
        /*000a*/ 	.short	(.L_9 - .L_8)
.L_8:
        /*000c*/ 	.word	0x00000000
        /*0010*/ 	.short	0x0002
        /*0012*/ 	.short	0x0010
        /*0014*/ 	.byte	0x00, 0xf5, 0x21, 0x00


	//----- nvinfo : EIATTR_KPARAM_INFO
	.align		4
.L_9:
        /*0018*/ 	.byte	0x04, 0x17
        /*001a*/ 	.short	(.L_11 - .L_10)
.L_10:
        /*001c*/ 	.word	0x00000000
        /*0020*/ 	.short	0x0001
        /*0022*/ 	.short	0x0008
        /*0024*/ 	.byte	0x00, 0xf5, 0x21, 0x00


	//----- nvinfo : EIATTR_KPARAM_INFO
	.align		4
.L_11:
        /*0028*/ 	.byte	0x04, 0x17
        /*002a*/ 	.short	(.L_13 - .L_12)
.L_12:
        /*002c*/ 	.word	0x00000000
        /*0030*/ 	.short	0x0000
        /*0032*/ 	.short	0x0000
        /*0034*/ 	.byte	0x00, 0xf5, 0x21, 0x00


	//----- nvinfo : EIATTR_SPARSE_MMA_MASK
	.align		4
.L_13:
        /*0038*/ 	.byte	0x03, 0x50
        /*003a*/ 	.short	0x0000


	//----- nvinfo : EIATTR_MAXREG_COUNT
	.align		4
        /*003c*/ 	.byte	0x03, 0x1b
        /*003e*/ 	.short	0x00ff


	//----- nvinfo : EIATTR_MERCURY_ISA_VERSION
	.align		4
        /*0040*/ 	.byte	0x03, 0x5f
        /*0042*/ 	.short	0x0101


	//----- nvinfo : EIATTR_VRC_CTA_INIT_COUNT
	.align		4
        /*0044*/ 	.byte	0x02, 0x4a
	.zero		1
	.zero		1


	//----- nvinfo : EIATTR_EXIT_INSTR_OFFSETS
	.align		4
        /*0048*/ 	.byte	0x04, 0x1c
        /*004a*/ 	.short	(.L_15 - .L_14)


	//   ....[0]....
.L_14:
        /*004c*/ 	.word	0x00000060


	//   ....[1]....
        /*0050*/ 	.word	0x00000120


	//----- nvinfo : EIATTR_CBANK_PARAM_SIZE
	.align		4
.L_15:
        /*0054*/ 	.byte	0x03, 0x19
        /*0056*/ 	.short	0x0018


	//----- nvinfo : EIATTR_PARAM_CBANK
	.align		4
        /*0058*/ 	.byte	0x04, 0x0a
        /*005a*/ 	.short	(.L_17 - .L_16)
	.align		4
.L_16:
        /*005c*/ 	.word	index@(.nv.constant0._Z11add_vectorsPiS_S_)
        /*0060*/ 	.short	0x0380
        /*0062*/ 	.short	0x0018


	//----- nvinfo : EIATTR_SW_WAR
	.align		4
.L_17:
        /*0064*/ 	.byte	0x04, 0x36
        /*0066*/ 	.short	(.L_19 - .L_18)
.L_18:
        /*0068*/ 	.word	0x00000008
.L_19:


//--------------------- .nv.callgraph             --------------------------
	.section	.nv.callgraph,"",@"SHT_CUDA_CALLGRAPH"
	.align	4
	.sectionentsize	8
	.align		4
        /*0000*/ 	.word	0x00000000
	.align		4
        /*0004*/ 	.word	0xffffffff
	.align		4
        /*0008*/ 	.word	0x00000000
	.align		4
        /*000c*/ 	.word	0xfffffffe
	.align		4
        /*0010*/ 	.word	0x00000000
	.align		4
        /*0014*/ 	.word	0xfffffffd
	.align		4
        /*0018*/ 	.word	0x00000000
	.align		4
        /*001c*/ 	.word	0xfffffffc


//--------------------- .text._Z11add_vectorsPiS_S_ --------------------------
	.section	.text._Z11add_vectorsPiS_S_,"ax",@progbits
	.align	128
        .global         _Z11add_vectorsPiS_S_
        .type           _Z11add_vectorsPiS_S_,@function
        .size           _Z11add_vectorsPiS_S_,(.L_x_1 - _Z11add_vectorsPiS_S_)
        .other          _Z11add_vectorsPiS_S_,@"STO_CUDA_ENTRY STV_DEFAULT"
_Z11add_vectorsPiS_S_:
.text._Z11add_vectorsPiS_S_:
[----:B------:R-:W-:Y:S01]  /*0000*/  LDC R1, c[0x0][0x37c] ;  /* 0x0000df00ff017b82 */ /* 0x000fe20000000800 */
[----:B------:R-:W0:Y:S01]  /*0010*/  S2R R9, SR_CTAID.X ;  /* 0x0000000000097919 */ /* 0x000e220000002500 */
[----:B------:R-:W0:Y:S01]  /*0020*/  LDCU UR4, c[0x0][0x360] ;  /* 0x00006c00ff0477ac */ /* 0x000e220008000800 */
[----:B------:R-:W0:Y:S02]  /*0030*/  S2R R0, SR_TID.X ;  /* 0x0000000000007919 */ /* 0x000e240000002100 */
[----:B0-----:R-:W-:-:S05]  /*0040*/  IMAD R9, R9, UR4, R0 ;  /* 0x0000000409097c24 */ /* 0x001fca000f8e0200 */
[----:B------:R-:W-:-:S13]  /*0050*/  ISETP.GT.AND P0, PT, R9, 0xfffff, PT ;  /* 0x000fffff0900780c */ /* 0x000fda0003f04270 */
[----:B------:R-:W-:Y:S05]  /*0060*/  @P0 EXIT ;  /* 0x000000000000094d */ /* 0x000fea0003800000 */
[----:B------:R-:W0:Y:S01]  /*0070*/  LDC.64 R2, c[0x0][0x380] ;  /* 0x0000e000ff027b82 */ /* 0x000e220000000a00 */
[----:B------:R-:W1:Y:S07]  /*0080*/  LDCU.64 UR4, c[0x0][0x358] ;  /* 0x00006b00ff0477ac */ /* 0x000e6e0008000a00 */
[----:B------:R-:W2:Y:S08]  /*0090*/  LDC.64 R4, c[0x0][0x388] ;  /* 0x0000e200ff047b82 */ /* 0x000eb00000000a00 */
[----:B------:R-:W3:Y:S01]  /*00a0*/  LDC.64 R6, c[0x0][0x390] ;  /* 0x0000e400ff067b82 */ /* 0x000ee20000000a00 */
[----:B0-----:R-:W-:-:S06]  /*00b0*/  IMAD.WIDE R2, R9, 0x4, R2 ;  /* 0x0000000409027825 */ /* 0x001fcc00078e0202 */
[----:B-1----:R-:W4:Y:S01]  /*00c0*/  LDG.E R2, desc[UR4][R2.64] ;  /* 0x0000000402027981 */ /* 0x002f22000c1e1900 */
[----:B--2---:R-:W-:-:S06]  /*00d0*/  IMAD.WIDE R4, R9, 0x4, R4 ;  /* 0x0000000409047825 */ /* 0x004fcc00078e0204 */
[----:B------:R-:W4:Y:S01]  /*00e0*/  LDG.E R5, desc[UR4][R4.64] ;  /* 0x0000000404057981 */ /* 0x000f22000c1e1900 */
[----:B---3--:R-:W-:Y:S01]  /*00f0*/  IMAD.WIDE R6, R9, 0x4, R6 ;  /* 0x0000000409067825 */ /* 0x008fe200078e0206 */
[----:B----4-:R-:W-:-:S05]  /*0100*/  IADD3 R9, PT, PT, R2, R5, RZ ;  /* 0x0000000502097210 */ /* 0x010fca0007ffe0ff */
[----:B------:R-:W-:Y:S01]  /*0110*/  STG.E desc[UR4][R6.64], R9 ;  /* 0x0000000906007986 */ /* 0x000fe2000c101904 */
[----:B------:R-:W-:Y:S05]  /*0120*/  EXIT ;  /* 0x000000000000794d */ /* 0x000fea0003800000 */
.L_x_0:
[----:B------:R-:W-:-:S00]  /*0130*/  BRA `(.L_x_0) ;  /* 0xfffffffc00fc7947 */ /* 0x000fc0000383ffff */
[----:B------:R-:W-:-:S00]  /*0140*/  NOP ;  /* 0x0000000000007918 */ /* 0x000fc00000000000 */
        /* <DEDUP_REMOVED lines=11> */
.L_x_1:


//--------------------- .nv.shared.reserved.0     --------------------------
	.section	.nv.shared.reserved.0,"aw",@nobits
	.weak		__nv_reservedSMEM_offset_0_alias
	.size		__nv_reservedSMEM_offset_0_alias, 0, 64
	.other		__nv_reservedSMEM_offset_0_alias,@"STO_CUDA_RESERVED_SHARED STV_DEFAULT"
__nv_reservedSMEM_offset_0_alias:
	.zero		0
	.zero		64


//--------------------- .nv.constant0._Z11add_vectorsPiS_S_ --------------------------
	.section	.nv.constant0._Z11add_vectorsPiS_S_,"a",@progbits
	.sectionflags	@""
	.align	4
.nv.constant0._Z11add_vectorsPiS_S_:
	.zero		920


//--------------------- SYMBOLS --------------------------

	.type		.nv.reservedSmem.offset0,@object
	.size		.nv.reservedSmem.offset0,0x4
